//
// Generated by NVIDIA NVVM Compiler
//
// Compiler Build ID: CL-36424714
// Cuda compilation tools, release 13.0, V13.0.88
// Based on NVVM 20.0.0
//

.version 9.0
.target sm_100
.address_size 64

	// .globl	_ZN3cub18CUB_300001_SM_10006detail11EmptyKernelIvEEvv
.global .align 1 .b8 _ZN40_INTERNAL_0bfe0c2c_4_k_cu_8e395619_524434cuda3std3__45__cpo5beginE[1];
.global .align 1 .b8 _ZN40_INTERNAL_0bfe0c2c_4_k_cu_8e395619_524434cuda3std3__45__cpo3endE[1];
.global .align 1 .b8 _ZN40_INTERNAL_0bfe0c2c_4_k_cu_8e395619_524434cuda3std3__45__cpo6cbeginE[1];
.global .align 1 .b8 _ZN40_INTERNAL_0bfe0c2c_4_k_cu_8e395619_524434cuda3std3__45__cpo4cendE[1];
.global .align 1 .b8 _ZN40_INTERNAL_0bfe0c2c_4_k_cu_8e395619_524434cuda3std3__45__cpo6rbeginE[1];
.global .align 1 .b8 _ZN40_INTERNAL_0bfe0c2c_4_k_cu_8e395619_524434cuda3std3__45__cpo4rendE[1];
.global .align 1 .b8 _ZN40_INTERNAL_0bfe0c2c_4_k_cu_8e395619_524434cuda3std3__45__cpo7crbeginE[1];
.global .align 1 .b8 _ZN40_INTERNAL_0bfe0c2c_4_k_cu_8e395619_524434cuda3std3__45__cpo5crendE[1];
.global .align 1 .b8 _ZN40_INTERNAL_0bfe0c2c_4_k_cu_8e395619_524434cuda3std3__442_GLOBAL__N__0bfe0c2c_4_k_cu_8e395619_524436ignoreE[1];
.global .align 1 .b8 _ZN40_INTERNAL_0bfe0c2c_4_k_cu_8e395619_524434cuda3std3__419piecewise_constructE[1];
.global .align 1 .b8 _ZN40_INTERNAL_0bfe0c2c_4_k_cu_8e395619_524434cuda3std3__48in_placeE[1];
.global .align 1 .b8 _ZN40_INTERNAL_0bfe0c2c_4_k_cu_8e395619_524434cuda3std3__420unreachable_sentinelE[1];
.global .align 1 .b8 _ZN40_INTERNAL_0bfe0c2c_4_k_cu_8e395619_524434cuda3std3__47nulloptE[1];
.global .align 1 .b8 _ZN40_INTERNAL_0bfe0c2c_4_k_cu_8e395619_524434cuda3std3__48unexpectE[1];
.global .align 1 .b8 _ZN40_INTERNAL_0bfe0c2c_4_k_cu_8e395619_524434cuda3std6ranges3__45__cpo4swapE[1];
.global .align 1 .b8 _ZN40_INTERNAL_0bfe0c2c_4_k_cu_8e395619_524434cuda3std6ranges3__45__cpo9iter_moveE[1];
.global .align 1 .b8 _ZN40_INTERNAL_0bfe0c2c_4_k_cu_8e395619_524434cuda3std6ranges3__45__cpo5beginE[1];
.global .align 1 .b8 _ZN40_INTERNAL_0bfe0c2c_4_k_cu_8e395619_524434cuda3std6ranges3__45__cpo3endE[1];
.global .align 1 .b8 _ZN40_INTERNAL_0bfe0c2c_4_k_cu_8e395619_524434cuda3std6ranges3__45__cpo6cbeginE[1];
.global .align 1 .b8 _ZN40_INTERNAL_0bfe0c2c_4_k_cu_8e395619_524434cuda3std6ranges3__45__cpo4cendE[1];
.global .align 1 .b8 _ZN40_INTERNAL_0bfe0c2c_4_k_cu_8e395619_524434cuda3std6ranges3__45__cpo7advanceE[1];
.global .align 1 .b8 _ZN40_INTERNAL_0bfe0c2c_4_k_cu_8e395619_524434cuda3std6ranges3__45__cpo9iter_swapE[1];
.global .align 1 .b8 _ZN40_INTERNAL_0bfe0c2c_4_k_cu_8e395619_524434cuda3std6ranges3__45__cpo4nextE[1];
.global .align 1 .b8 _ZN40_INTERNAL_0bfe0c2c_4_k_cu_8e395619_524434cuda3std6ranges3__45__cpo4prevE[1];
.global .align 1 .b8 _ZN40_INTERNAL_0bfe0c2c_4_k_cu_8e395619_524434cuda3std6ranges3__45__cpo4dataE[1];
.global .align 1 .b8 _ZN40_INTERNAL_0bfe0c2c_4_k_cu_8e395619_524434cuda3std6ranges3__45__cpo5cdataE[1];
.global .align 1 .b8 _ZN40_INTERNAL_0bfe0c2c_4_k_cu_8e395619_524434cuda3std6ranges3__45__cpo4sizeE[1];
.global .align 1 .b8 _ZN40_INTERNAL_0bfe0c2c_4_k_cu_8e395619_524434cuda3std6ranges3__45__cpo5ssizeE[1];
.global .align 1 .b8 _ZN40_INTERNAL_0bfe0c2c_4_k_cu_8e395619_524434cuda3std6ranges3__45__cpo8distanceE[1];
.global .align 1 .b8 _ZN40_INTERNAL_0bfe0c2c_4_k_cu_8e395619_524436thrust24THRUST_300001_SM_1000_NS8cuda_cub3parE[1];
.global .align 1 .b8 _ZN40_INTERNAL_0bfe0c2c_4_k_cu_8e395619_524436thrust24THRUST_300001_SM_1000_NS8cuda_cub10par_nosyncE[1];
.global .align 1 .b8 _ZN40_INTERNAL_0bfe0c2c_4_k_cu_8e395619_524436thrust24THRUST_300001_SM_1000_NS6system6detail10sequential3seqE[1];
.global .align 1 .b8 _ZN40_INTERNAL_0bfe0c2c_4_k_cu_8e395619_524436thrust24THRUST_300001_SM_1000_NS12placeholders2_1E[1];
.global .align 1 .b8 _ZN40_INTERNAL_0bfe0c2c_4_k_cu_8e395619_524436thrust24THRUST_300001_SM_1000_NS12placeholders2_2E[1];
.global .align 1 .b8 _ZN40_INTERNAL_0bfe0c2c_4_k_cu_8e395619_524436thrust24THRUST_300001_SM_1000_NS12placeholders2_3E[1];
.global .align 1 .b8 _ZN40_INTERNAL_0bfe0c2c_4_k_cu_8e395619_524436thrust24THRUST_300001_SM_1000_NS12placeholders2_4E[1];
.global .align 1 .b8 _ZN40_INTERNAL_0bfe0c2c_4_k_cu_8e395619_524436thrust24THRUST_300001_SM_1000_NS12placeholders2_5E[1];
.global .align 1 .b8 _ZN40_INTERNAL_0bfe0c2c_4_k_cu_8e395619_524436thrust24THRUST_300001_SM_1000_NS12placeholders2_6E[1];
.global .align 1 .b8 _ZN40_INTERNAL_0bfe0c2c_4_k_cu_8e395619_524436thrust24THRUST_300001_SM_1000_NS12placeholders2_7E[1];
.global .align 1 .b8 _ZN40_INTERNAL_0bfe0c2c_4_k_cu_8e395619_524436thrust24THRUST_300001_SM_1000_NS12placeholders2_8E[1];
.global .align 1 .b8 _ZN40_INTERNAL_0bfe0c2c_4_k_cu_8e395619_524436thrust24THRUST_300001_SM_1000_NS12placeholders2_9E[1];
.global .align 1 .b8 _ZN40_INTERNAL_0bfe0c2c_4_k_cu_8e395619_524436thrust24THRUST_300001_SM_1000_NS12placeholders3_10E[1];
.global .align 1 .b8 _ZN40_INTERNAL_0bfe0c2c_4_k_cu_8e395619_524436thrust24THRUST_300001_SM_1000_NS3seqE[1];

.visible .entry _ZN3cub18CUB_300001_SM_10006detail11EmptyKernelIvEEvv()
{


	ret;

}


// ===== COMPILED SASS (sm_100) =====

	.target	sm_100

	.elftype	@"ET_EXEC"


//--------------------- .note.nv.tkinfo           --------------------------
	.section	.note.nv.tkinfo,"",@"SHT_NOTE"
	.sectionflags	@"SHF_NOTE_NV_TKINFO"
	.tkinfo
        /*0018*/ 	.word	0x00000002
        /*0030*/ 	.string	""
        /*0030*/ 	.string	"ptxas"
        /*0030*/ 	.string	"Cuda compilation tools, release 13.0, V13.0.88"
        /*0030*/ 	.string	"Build cuda_13.0.r13.0/compiler.36424714_0"
        /*0030*/ 	.string	"-arch sm_100 -m 64 "



//--------------------- .note.nv.cuinfo           --------------------------
	.section	.note.nv.cuinfo,"",@"SHT_NOTE"
	.sectionflags	@"SHF_NOTE_NV_CUINFO"
        /*0018*/ 	.short	0x0002
        /*001a*/ 	.short	0x0064
        /*001c*/ 	.short	0x0082
	.zero		2


//--------------------- .nv.info                  --------------------------
	.section	.nv.info,"",@"SHT_CUDA_INFO"
	.align	4


	//----- nvinfo : EIATTR_REGCOUNT
	.align		4
        /*0000*/ 	.byte	0x04, 0x2f
        /*0002*/ 	.short	(.L_44 - .L_43)
	.align		4
.L_43:
        /*0004*/ 	.word	index@(_ZN3cub18CUB_300001_SM_10006detail11EmptyKernelIvEEvv)
        /*0008*/ 	.word	0x00000004


	//----- nvinfo : EIATTR_FRAME_SIZE
	.align		4
.L_44:
        /*000c*/ 	.byte	0x04, 0x11
        /*000e*/ 	.short	(.L_46 - .L_45)
	.align		4
.L_45:
        /*0010*/ 	.word	index@(_ZN3cub18CUB_300001_SM_10006detail11EmptyKernelIvEEvv)
        /*0014*/ 	.word	0x00000000


	//----- nvinfo : EIATTR_MIN_STACK_SIZE
	.align		4
.L_46:
        /*0018*/ 	.byte	0x04, 0x12
        /*001a*/ 	.short	(.L_48 - .L_47)
	.align		4
.L_47:
        /*001c*/ 	.word	index@(_ZN3cub18CUB_300001_SM_10006detail11EmptyKernelIvEEvv)
        /*0020*/ 	.word	0x00000000
.L_48:


//--------------------- .nv.compat                --------------------------
	.section	.nv.compat,"",@"SHT_CUDA_COMPAT_INFO"
	.align	4
        /*0000*/ 	.byte	0x02, 0x09, 0x00, 0x00, 0x02, 0x02, 0x01, 0x00, 0x02, 0x05, 0x05, 0x00, 0x03, 0x07, 0x01, 0x01
        /*0010*/ 	.byte	0x02, 0x03, 0x00, 0x00, 0x02, 0x06, 0x01, 0x00, 0x04, 0x0b, 0x08, 0x00, 0x09, 0x00, 0x00, 0x00
        /*0020*/ 	.byte	0x00, 0x00, 0x00, 0x00


//--------------------- .nv.info._ZN3cub18CUB_300001_SM_10006detail11EmptyKernelIvEEvv --------------------------
	.section	.nv.info._ZN3cub18CUB_300001_SM_10006detail11EmptyKernelIvEEvv,"",@"SHT_CUDA_INFO"
	.sectionflags	@""
	.align	4


	//----- nvinfo : EIATTR_CUDA_API_VERSION
	.align		4
        /*0000*/ 	.byte	0x04, 0x37
        /*0002*/ 	.short	(.L_50 - .L_49)
.L_49:
        /*0004*/ 	.word	0x00000082


	//----- nvinfo : EIATTR_SPARSE_MMA_MASK
	.align		4
.L_50:
        /*0008*/ 	.byte	0x03, 0x50
        /*000a*/ 	.short	0x0000


	//----- nvinfo : EIATTR_MAXREG_COUNT
	.align		4
        /*000c*/ 	.byte	0x03, 0x1b
        /*000e*/ 	.short	0x00ff


	//----- nvinfo : EIATTR_MERCURY_ISA_VERSION
	.align		4
        /*0010*/ 	.byte	0x03, 0x5f
        /*0012*/ 	.short	0x0101


	//----- nvinfo : EIATTR_VRC_CTA_INIT_COUNT
	.align		4
        /*0014*/ 	.byte	0x02, 0x4a
	.zero		1
	.zero		1


	//----- nvinfo : EIATTR_EXIT_INSTR_OFFSETS
	.align		4
        /*0018*/ 	.byte	0x04, 0x1c
        /*001a*/ 	.short	(.L_52 - .L_51)


	//   ....[0]....
.L_51:
        /*001c*/ 	.word	0x00000010


	//----- nvinfo : EIATTR_SW_WAR
	.align		4
.L_52:
        /*0020*/ 	.byte	0x04, 0x36
        /*0022*/ 	.short	(.L_54 - .L_53)
.L_53:
        /*0024*/ 	.word	0x00000008
.L_54:


//--------------------- .nv.callgraph             --------------------------
	.section	.nv.callgraph,"",@"SHT_CUDA_CALLGRAPH"
	.align	4
	.sectionentsize	8
	.align		4
        /*0000*/ 	.word	0x00000000
	.align		4
        /*0004*/ 	.word	0xffffffff
	.align		4
        /*0008*/ 	.word	0x00000000
	.align		4
        /*000c*/ 	.word	0xfffffffe
	.align		4
        /*0010*/ 	.word	0x00000000
	.align		4
        /*0014*/ 	.word	0xfffffffd
	.align		4
        /*0018*/ 	.word	0x00000000
	.align		4
        /*001c*/ 	.word	0xfffffffc


//--------------------- .nv.constant4             --------------------------
	.section	.nv.constant4,"a",@progbits
	.align	8
	.align		8
.nv.constant4:
        /*0000*/ 	.dword	_ZN40_INTERNAL_0bfe0c2c_4_k_cu_8e395619_528074cuda3std3__45__cpo5beginE
	.align		8
        /*0008*/ 	.dword	_ZN40_INTERNAL_0bfe0c2c_4_k_cu_8e395619_528074cuda3std3__45__cpo3endE
	.align		8
        /*0010*/ 	.dword	_ZN40_INTERNAL_0bfe0c2c_4_k_cu_8e395619_528074cuda3std3__45__cpo6cbeginE
	.align		8
        /*0018*/ 	.dword	_ZN40_INTERNAL_0bfe0c2c_4_k_cu_8e395619_528074cuda3std3__45__cpo4cendE
	.align		8
        /*0020*/ 	.dword	_ZN40_INTERNAL_0bfe0c2c_4_k_cu_8e395619_528074cuda3std3__45__cpo6rbeginE
	.align		8
        /*0028*/ 	.dword	_ZN40_INTERNAL_0bfe0c2c_4_k_cu_8e395619_528074cuda3std3__45__cpo4rendE
	.align		8
        /*0030*/ 	.dword	_ZN40_INTERNAL_0bfe0c2c_4_k_cu_8e395619_528074cuda3std3__45__cpo7crbeginE
	.align		8
        /*0038*/ 	.dword	_ZN40_INTERNAL_0bfe0c2c_4_k_cu_8e395619_528074cuda3std3__45__cpo5crendE
	.align		8
        /*0040*/ 	.dword	_ZN40_INTERNAL_0bfe0c2c_4_k_cu_8e395619_528074cuda3std3__442_GLOBAL__N__0bfe0c2c_4_k_cu_8e395619_528076ignoreE
	.align		8
        /*0048*/ 	.dword	_ZN40_INTERNAL_0bfe0c2c_4_k_cu_8e395619_528074cuda3std3__419piecewise_constructE
	.align		8
        /*0050*/ 	.dword	_ZN40_INTERNAL_0bfe0c2c_4_k_cu_8e395619_528074cuda3std3__48in_placeE
	.align		8
        /*0058*/ 	.dword	_ZN40_INTERNAL_0bfe0c2c_4_k_cu_8e395619_528074cuda3std3__420unreachable_sentinelE
	.align		8
        /*0060*/ 	.dword	_ZN40_INTERNAL_0bfe0c2c_4_k_cu_8e395619_528074cuda3std3__47nulloptE
	.align		8
        /*0068*/ 	.dword	_ZN40_INTERNAL_0bfe0c2c_4_k_cu_8e395619_528074cuda3std3__48unexpectE
	.align		8
        /*0070*/ 	.dword	_ZN40_INTERNAL_0bfe0c2c_4_k_cu_8e395619_528074cuda3std6ranges3__45__cpo4swapE
	.align		8
        /*0078*/ 	.dword	_ZN40_INTERNAL_0bfe0c2c_4_k_cu_8e395619_528074cuda3std6ranges3__45__cpo9iter_moveE
	.align		8
        /*0080*/ 	.dword	_ZN40_INTERNAL_0bfe0c2c_4_k_cu_8e395619_528074cuda3std6ranges3__45__cpo5beginE
	.align		8
        /*0088*/ 	.dword	_ZN40_INTERNAL_0bfe0c2c_4_k_cu_8e395619_528074cuda3std6ranges3__45__cpo3endE
	.align		8
        /*0090*/ 	.dword	_ZN40_INTERNAL_0bfe0c2c_4_k_cu_8e395619_528074cuda3std6ranges3__45__cpo6cbeginE
	.align		8
        /*0098*/ 	.dword	_ZN40_INTERNAL_0bfe0c2c_4_k_cu_8e395619_528074cuda3std6ranges3__45__cpo4cendE
	.align		8
        /*00a0*/ 	.dword	_ZN40_INTERNAL_0bfe0c2c_4_k_cu_8e395619_528074cuda3std6ranges3__45__cpo7advanceE
	.align		8
        /*00a8*/ 	.dword	_ZN40_INTERNAL_0bfe0c2c_4_k_cu_8e395619_528074cuda3std6ranges3__45__cpo9iter_swapE
	.align		8
        /*00b0*/ 	.dword	_ZN40_INTERNAL_0bfe0c2c_4_k_cu_8e395619_528074cuda3std6ranges3__45__cpo4nextE
	.align		8
        /*00b8*/ 	.dword	_ZN40_INTERNAL_0bfe0c2c_4_k_cu_8e395619_528074cuda3std6ranges3__45__cpo4prevE
	.align		8
        /*00c0*/ 	.dword	_ZN40_INTERNAL_0bfe0c2c_4_k_cu_8e395619_528074cuda3std6ranges3__45__cpo4dataE
	.align		8
        /*00c8*/ 	.dword	_ZN40_INTERNAL_0bfe0c2c_4_k_cu_8e395619_528074cuda3std6ranges3__45__cpo5cdataE
	.align		8
        /*00d0*/ 	.dword	_ZN40_INTERNAL_0bfe0c2c_4_k_cu_8e395619_528074cuda3std6ranges3__45__cpo4sizeE
	.align		8
        /*00d8*/ 	.dword	_ZN40_INTERNAL_0bfe0c2c_4_k_cu_8e395619_528074cuda3std6ranges3__45__cpo5ssizeE
	.align		8
        /*00e0*/ 	.dword	_ZN40_INTERNAL_0bfe0c2c_4_k_cu_8e395619_528074cuda3std6ranges3__45__cpo8distanceE
	.align		8
        /*00e8*/ 	.dword	_ZN40_INTERNAL_0bfe0c2c_4_k_cu_8e395619_528076thrust24THRUST_300001_SM_1000_NS8cuda_cub3parE
	.align		8
        /*00f0*/ 	.dword	_ZN40_INTERNAL_0bfe0c2c_4_k_cu_8e395619_528076thrust24THRUST_300001_SM_1000_NS8cuda_cub10par_nosyncE
	.align		8
        /*00f8*/ 	.dword	_ZN40_INTERNAL_0bfe0c2c_4_k_cu_8e395619_528076thrust24THRUST_300001_SM_1000_NS6system6detail10sequential3seqE
	.align		8
        /*0100*/ 	.dword	_ZN40_INTERNAL_0bfe0c2c_4_k_cu_8e395619_528076thrust24THRUST_300001_SM_1000_NS12placeholders2_1E
	.align		8
        /*0108*/ 	.dword	_ZN40_INTERNAL_0bfe0c2c_4_k_cu_8e395619_528076thrust24THRUST_300001_SM_1000_NS12placeholders2_2E
	.align		8
        /*0110*/ 	.dword	_ZN40_INTERNAL_0bfe0c2c_4_k_cu_8e395619_528076thrust24THRUST_300001_SM_1000_NS12placeholders2_3E
	.align		8
        /*0118*/ 	.dword	_ZN40_INTERNAL_0bfe0c2c_4_k_cu_8e395619_528076thrust24THRUST_300001_SM_1000_NS12placeholders2_4E
	.align		8
        /*0120*/ 	.dword	_ZN40_INTERNAL_0bfe0c2c_4_k_cu_8e395619_528076thrust24THRUST_300001_SM_1000_NS12placeholders2_5E
	.align		8
        /*0128*/ 	.dword	_ZN40_INTERNAL_0bfe0c2c_4_k_cu_8e395619_528076thrust24THRUST_300001_SM_1000_NS12placeholders2_6E
	.align		8
        /*0130*/ 	.dword	_ZN40_INTERNAL_0bfe0c2c_4_k_cu_8e395619_528076thrust24THRUST_300001_SM_1000_NS12placeholders2_7E
	.align		8
        /*0138*/ 	.dword	_ZN40_INTERNAL_0bfe0c2c_4_k_cu_8e395619_528076thrust24THRUST_300001_SM_1000_NS12placeholders2_8E
	.align		8
        /*0140*/ 	.dword	_ZN40_INTERNAL_0bfe0c2c_4_k_cu_8e395619_528076thrust24THRUST_300001_SM_1000_NS12placeholders2_9E
	.align		8
        /*0148*/ 	.dword	_ZN40_INTERNAL_0bfe0c2c_4_k_cu_8e395619_528076thrust24THRUST_300001_SM_1000_NS12placeholders3_10E
	.align		8
        /*0150*/ 	.dword	_ZN40_INTERNAL_0bfe0c2c_4_k_cu_8e395619_528076thrust24THRUST_300001_SM_1000_NS3seqE


//--------------------- .text._ZN3cub18CUB_300001_SM_10006detail11EmptyKernelIvEEvv --------------------------
	.section	.text._ZN3cub18CUB_300001_SM_10006detail11EmptyKernelIvEEvv,"ax",@progbits
	.align	128
        .global         _ZN3cub18CUB_300001_SM_10006detail11EmptyKernelIvEEvv
        .type           _ZN3cub18CUB_300001_SM_10006detail11EmptyKernelIvEEvv,@function
        .size           _ZN3cub18CUB_300001_SM_10006detail11EmptyKernelIvEEvv,(.L_x_1 - _ZN3cub18CUB_300001_SM_10006detail11EmptyKernelIvEEvv)
        .other          _ZN3cub18CUB_300001_SM_10006detail11EmptyKernelIvEEvv,@"STO_CUDA_ENTRY STV_DEFAULT"
_ZN3cub18CUB_300001_SM_10006detail11EmptyKernelIvEEvv:
.text._ZN3cub18CUB_300001_SM_10006detail11EmptyKernelIvEEvv:
[----:B------:R-:W-:Y:S01]  /*0000*/  LDC R1, c[0x0][0x37c] ;  /* 0x0000df00ff017b82 */ /* 0x000fe20000000800 */
[----:B------:R-:W-:Y:S05]  /*0010*/  EXIT ;  /* 0x000000000000794d */ /* 0x000fea0003800000 */
.L_x_0:
[----:B------:R-:W-:-:S00]  /*0020*/  BRA `(.L_x_0) ;  /* 0xfffffffc00fc7947 */ /* 0x000fc0000383ffff */
[----:B------:R-:W-:-:S00]  /*0030*/  NOP ;  /* 0x0000000000007918 */ /* 0x000fc00000000000 */
        /* <DEDUP_REMOVED lines=12> */
.L_x_1:


//--------------------- .nv.shared.reserved.0     --------------------------
	.section	.nv.shared.reserved.0,"aw",@nobits
	.weak		__nv_reservedSMEM_offset_0_alias
	.size		__nv_reservedSMEM_offset_0_alias, 0, 64
	.other		__nv_reservedSMEM_offset_0_alias,@"STO_CUDA_RESERVED_SHARED STV_DEFAULT"
__nv_reservedSMEM_offset_0_alias:
	.zero		0
	.zero		64


//--------------------- .nv.global                --------------------------
	.section	.nv.global,"aw",@nobits
.nv.global:
	.type		_ZN40_INTERNAL_0bfe0c2c_4_k_cu_8e395619_528076thrust24THRUST_300001_SM_1000_NS3seqE,@object
	.size		_ZN40_INTERNAL_0bfe0c2c_4_k_cu_8e395619_528076thrust24THRUST_300001_SM_1000_NS3seqE,(_ZN40_INTERNAL_0bfe0c2c_4_k_cu_8e395619_528074cuda3std3__48in_placeE - _ZN40_INTERNAL_0bfe0c2c_4_k_cu_8e395619_528076thrust24THRUST_300001_SM_1000_NS3seqE)
_ZN40_INTERNAL_0bfe0c2c_4_k_cu_8e395619_528076thrust24THRUST_300001_SM_1000_NS3seqE:
	.zero		1
	.type		_ZN40_INTERNAL_0bfe0c2c_4_k_cu_8e395619_528074cuda3std3__48in_placeE,@object
	.size		_ZN40_INTERNAL_0bfe0c2c_4_k_cu_8e395619_528074cuda3std3__48in_placeE,(_ZN40_INTERNAL_0bfe0c2c_4_k_cu_8e395619_528074cuda3std6ranges3__45__cpo4sizeE - _ZN40_INTERNAL_0bfe0c2c_4_k_cu_8e395619_528074cuda3std3__48in_placeE)
_ZN40_INTERNAL_0bfe0c2c_4_k_cu_8e395619_528074cuda3std3__48in_placeE:
	.zero		1
	.type		_ZN40_INTERNAL_0bfe0c2c_4_k_cu_8e395619_528074cuda3std6ranges3__45__cpo4sizeE,@object
	.size		_ZN40_INTERNAL_0bfe0c2c_4_k_cu_8e395619_528074cuda3std6ranges3__45__cpo4sizeE,(_ZN40_INTERNAL_0bfe0c2c_4_k_cu_8e395619_528076thrust24THRUST_300001_SM_1000_NS12placeholders2_3E - _ZN40_INTERNAL_0bfe0c2c_4_k_cu_8e395619_528074cuda3std6ranges3__45__cpo4sizeE)
_ZN40_INTERNAL_0bfe0c2c_4_k_cu_8e395619_528074cuda3std6ranges3__45__cpo4sizeE:
	.zero		1
	.type		_ZN40_INTERNAL_0bfe0c2c_4_k_cu_8e395619_528076thrust24THRUST_300001_SM_1000_NS12placeholders2_3E,@object
	.size		_ZN40_INTERNAL_0bfe0c2c_4_k_cu_8e395619_528076thrust24THRUST_300001_SM_1000_NS12placeholders2_3E,(_ZN40_INTERNAL_0bfe0c2c_4_k_cu_8e395619_528074cuda3std3__45__cpo6cbeginE - _ZN40_INTERNAL_0bfe0c2c_4_k_cu_8e395619_528076thrust24THRUST_300001_SM_1000_NS12placeholders2_3E)
_ZN40_INTERNAL_0bfe0c2c_4_k_cu_8e395619_528076thrust24THRUST_300001_SM_1000_NS12placeholders2_3E:
	.zero		1
	.type		_ZN40_INTERNAL_0bfe0c2c_4_k_cu_8e395619_528074cuda3std3__45__cpo6cbeginE,@object
	.size		_ZN40_INTERNAL_0bfe0c2c_4_k_cu_8e395619_528074cuda3std3__45__cpo6cbeginE,(_ZN40_INTERNAL_0bfe0c2c_4_k_cu_8e395619_528074cuda3std6ranges3__45__cpo6cbeginE - _ZN40_INTERNAL_0bfe0c2c_4_k_cu_8e395619_528074cuda3std3__45__cpo6cbeginE)
_ZN40_INTERNAL_0bfe0c2c_4_k_cu_8e395619_528074cuda3std3__45__cpo6cbeginE:
	.zero		1
	.type		_ZN40_INTERNAL_0bfe0c2c_4_k_cu_8e395619_528074cuda3std6ranges3__45__cpo6cbeginE,@object
	.size		_ZN40_INTERNAL_0bfe0c2c_4_k_cu_8e395619_528074cuda3std6ranges3__45__cpo6cbeginE,(_ZN40_INTERNAL_0bfe0c2c_4_k_cu_8e395619_528076thrust24THRUST_300001_SM_1000_NS12placeholders2_7E - _ZN40_INTERNAL_0bfe0c2c_4_k_cu_8e395619_528074cuda3std6ranges3__45__cpo6cbeginE)
_ZN40_INTERNAL_0bfe0c2c_4_k_cu_8e395619_528074cuda3std6ranges3__45__cpo6cbeginE:
	.zero		1
	.type		_ZN40_INTERNAL_0bfe0c2c_4_k_cu_8e395619_528076thrust24THRUST_300001_SM_1000_NS12placeholders2_7E,@object
	.size		_ZN40_INTERNAL_0bfe0c2c_4_k_cu_8e395619_528076thrust24THRUST_300001_SM_1000_NS12placeholders2_7E,(_ZN40_INTERNAL_0bfe0c2c_4_k_cu_8e395619_528074cuda3std3__45__cpo7crbeginE - _ZN40_INTERNAL_0bfe0c2c_4_k_cu_8e395619_528076thrust24THRUST_300001_SM_1000_NS12placeholders2_7E)
_ZN40_INTERNAL_0bfe0c2c_4_k_cu_8e395619_528076thrust24THRUST_300001_SM_1000_NS12placeholders2_7E:
	.zero		1
	.type		_ZN40_INTERNAL_0bfe0c2c_4_k_cu_8e395619_528074cuda3std3__45__cpo7crbeginE,@object
	.size		_ZN40_INTERNAL_0bfe0c2c_4_k_cu_8e395619_528074cuda3std3__45__cpo7crbeginE,(_ZN40_INTERNAL_0bfe0c2c_4_k_cu_8e395619_528074cuda3std6ranges3__45__cpo4nextE - _ZN40_INTERNAL_0bfe0c2c_4_k_cu_8e395619_528074cuda3std3__45__cpo7crbeginE)
_ZN40_INTERNAL_0bfe0c2c_4_k_cu_8e395619_528074cuda3std3__45__cpo7crbeginE:
	.zero		1
	.type		_ZN40_INTERNAL_0bfe0c2c_4_k_cu_8e395619_528074cuda3std6ranges3__45__cpo4nextE,@object
	.size		_ZN40_INTERNAL_0bfe0c2c_4_k_cu_8e395619_528074cuda3std6ranges3__45__cpo4nextE,(_ZN40_INTERNAL_0bfe0c2c_4_k_cu_8e395619_528074cuda3std6ranges3__45__cpo4swapE - _ZN40_INTERNAL_0bfe0c2c_4_k_cu_8e395619_528074cuda3std6ranges3__45__cpo4nextE)
_ZN40_INTERNAL_0bfe0c2c_4_k_cu_8e395619_528074cuda3std6ranges3__45__cpo4nextE:
	.zero		1
	.type		_ZN40_INTERNAL_0bfe0c2c_4_k_cu_8e395619_528074cuda3std6ranges3__45__cpo4swapE,@object
	.size		_ZN40_INTERNAL_0bfe0c2c_4_k_cu_8e395619_528074cuda3std6ranges3__45__cpo4swapE,(_ZN40_INTERNAL_0bfe0c2c_4_k_cu_8e395619_528076thrust24THRUST_300001_SM_1000_NS8cuda_cub10par_nosyncE - _ZN40_INTERNAL_0bfe0c2c_4_k_cu_8e395619_528074cuda3std6ranges3__45__cpo4swapE)
_ZN40_INTERNAL_0bfe0c2c_4_k_cu_8e395619_528074cuda3std6ranges3__45__cpo4swapE:
	.zero		1
	.type		_ZN40_INTERNAL_0bfe0c2c_4_k_cu_8e395619_528076thrust24THRUST_300001_SM_1000_NS8cuda_cub10par_nosyncE,@object
	.size		_ZN40_INTERNAL_0bfe0c2c_4_k_cu_8e395619_528076thrust24THRUST_300001_SM_1000_NS8cuda_cub10par_nosyncE,(_ZN40_INTERNAL_0bfe0c2c_4_k_cu_8e395619_528076thrust24THRUST_300001_SM_1000_NS12placeholders2_9E - _ZN40_INTERNAL_0bfe0c2c_4_k_cu_8e395619_528076thrust24THRUST_300001_SM_1000_NS8cuda_cub10par_nosyncE)
_ZN40_INTERNAL_0bfe0c2c_4_k_cu_8e395619_528076thrust24THRUST_300001_SM_1000_NS8cuda_cub10par_nosyncE:
	.zero		1
	.type		_ZN40_INTERNAL_0bfe0c2c_4_k_cu_8e395619_528076thrust24THRUST_300001_SM_1000_NS12placeholders2_9E,@object
	.size		_ZN40_INTERNAL_0bfe0c2c_4_k_cu_8e395619_528076thrust24THRUST_300001_SM_1000_NS12placeholders2_9E,(_ZN40_INTERNAL_0bfe0c2c_4_k_cu_8e395619_528074cuda3std3__442_GLOBAL__N__0bfe0c2c_4_k_cu_8e395619_528076ignoreE - _ZN40_INTERNAL_0bfe0c2c_4_k_cu_8e395619_528076thrust24THRUST_300001_SM_1000_NS12placeholders2_9E)
_ZN40_INTERNAL_0bfe0c2c_4_k_cu_8e395619_528076thrust24THRUST_300001_SM_1000_NS12placeholders2_9E:
	.zero		1
	.type		_ZN40_INTERNAL_0bfe0c2c_4_k_cu_8e395619_528074cuda3std3__442_GLOBAL__N__0bfe0c2c_4_k_cu_8e395619_528076ignoreE,@object
	.size		_ZN40_INTERNAL_0bfe0c2c_4_k_cu_8e395619_528074cuda3std3__442_GLOBAL__N__0bfe0c2c_4_k_cu_8e395619_528076ignoreE,(_ZN40_INTERNAL_0bfe0c2c_4_k_cu_8e395619_528074cuda3std6ranges3__45__cpo4dataE - _ZN40_INTERNAL_0bfe0c2c_4_k_cu_8e395619_528074cuda3std3__442_GLOBAL__N__0bfe0c2c_4_k_cu_8e395619_528076ignoreE)
_ZN40_INTERNAL_0bfe0c2c_4_k_cu_8e395619_528074cuda3std3__442_GLOBAL__N__0bfe0c2c_4_k_cu_8e395619_528076ignoreE:
	.zero		1
	.type		_ZN40_INTERNAL_0bfe0c2c_4_k_cu_8e395619_528074cuda3std6ranges3__45__cpo4dataE,@object
	.size		_ZN40_INTERNAL_0bfe0c2c_4_k_cu_8e395619_528074cuda3std6ranges3__45__cpo4dataE,(_ZN40_INTERNAL_0bfe0c2c_4_k_cu_8e395619_528076thrust24THRUST_300001_SM_1000_NS12placeholders2_1E - _ZN40_INTERNAL_0bfe0c2c_4_k_cu_8e395619_528074cuda3std6ranges3__45__cpo4dataE)
_ZN40_INTERNAL_0bfe0c2c_4_k_cu_8e395619_528074cuda3std6ranges3__45__cpo4dataE:
	.zero		1
	.type		_ZN40_INTERNAL_0bfe0c2c_4_k_cu_8e395619_528076thrust24THRUST_300001_SM_1000_NS12placeholders2_1E,@object
	.size		_ZN40_INTERNAL_0bfe0c2c_4_k_cu_8e395619_528076thrust24THRUST_300001_SM_1000_NS12placeholders2_1E,(_ZN40_INTERNAL_0bfe0c2c_4_k_cu_8e395619_528074cuda3std3__45__cpo5beginE - _ZN40_INTERNAL_0bfe0c2c_4_k_cu_8e395619_528076thrust24THRUST_300001_SM_1000_NS12placeholders2_1E)
_ZN40_INTERNAL_0bfe0c2c_4_k_cu_8e395619_528076thrust24THRUST_300001_SM_1000_NS12placeholders2_1E:
	.zero		1
	.type		_ZN40_INTERNAL_0bfe0c2c_4_k_cu_8e395619_528074cuda3std3__45__cpo5beginE,@object
	.size		_ZN40_INTERNAL_0bfe0c2c_4_k_cu_8e395619_528074cuda3std3__45__cpo5beginE,(_ZN40_INTERNAL_0bfe0c2c_4_k_cu_8e395619_528074cuda3std6ranges3__45__cpo5beginE - _ZN40_INTERNAL_0bfe0c2c_4_k_cu_8e395619_528074cuda3std3__45__cpo5beginE)
_ZN40_INTERNAL_0bfe0c2c_4_k_cu_8e395619_528074cuda3std3__45__cpo5beginE:
	.zero		1
	.type		_ZN40_INTERNAL_0bfe0c2c_4_k_cu_8e395619_528074cuda3std6ranges3__45__cpo5beginE,@object
	.size		_ZN40_INTERNAL_0bfe0c2c_4_k_cu_8e395619_528074cuda3std6ranges3__45__cpo5beginE,(_ZN40_INTERNAL_0bfe0c2c_4_k_cu_8e395619_528076thrust24THRUST_300001_SM_1000_NS12placeholders2_5E - _ZN40_INTERNAL_0bfe0c2c_4_k_cu_8e395619_528074cuda3std6ranges3__45__cpo5beginE)
_ZN40_INTERNAL_0bfe0c2c_4_k_cu_8e395619_528074cuda3std6ranges3__45__cpo5beginE:
	.zero		1
	.type		_ZN40_INTERNAL_0bfe0c2c_4_k_cu_8e395619_528076thrust24THRUST_300001_SM_1000_NS12placeholders2_5E,@object
	.size		_ZN40_INTERNAL_0bfe0c2c_4_k_cu_8e395619_528076thrust24THRUST_300001_SM_1000_NS12placeholders2_5E,(_ZN40_INTERNAL_0bfe0c2c_4_k_cu_8e395619_528074cuda3std3__45__cpo6rbeginE - _ZN40_INTERNAL_0bfe0c2c_4_k_cu_8e395619_528076thrust24THRUST_300001_SM_1000_NS12placeholders2_5E)
_ZN40_INTERNAL_0bfe0c2c_4_k_cu_8e395619_528076thrust24THRUST_300001_SM_1000_NS12placeholders2_5E:
	.zero		1
	.type		_ZN40_INTERNAL_0bfe0c2c_4_k_cu_8e395619_528074cuda3std3__45__cpo6rbeginE,@object
	.size		_ZN40_INTERNAL_0bfe0c2c_4_k_cu_8e395619_528074cuda3std3__45__cpo6rbeginE,(_ZN40_INTERNAL_0bfe0c2c_4_k_cu_8e395619_528074cuda3std6ranges3__45__cpo7advanceE - _ZN40_INTERNAL_0bfe0c2c_4_k_cu_8e395619_528074cuda3std3__45__cpo6rbeginE)
_ZN40_INTERNAL_0bfe0c2c_4_k_cu_8e395619_528074cuda3std3__45__cpo6rbeginE:
	.zero		1
	.type		_ZN40_INTERNAL_0bfe0c2c_4_k_cu_8e395619_528074cuda3std6ranges3__45__cpo7advanceE,@object
	.size		_ZN40_INTERNAL_0bfe0c2c_4_k_cu_8e395619_528074cuda3std6ranges3__45__cpo7advanceE,(_ZN40_INTERNAL_0bfe0c2c_4_k_cu_8e395619_528074cuda3std3__47nulloptE - _ZN40_INTERNAL_0bfe0c2c_4_k_cu_8e395619_528074cuda3std6ranges3__45__cpo7advanceE)
_ZN40_INTERNAL_0bfe0c2c_4_k_cu_8e395619_528074cuda3std6ranges3__45__cpo7advanceE:
	.zero		1
	.type		_ZN40_INTERNAL_0bfe0c2c_4_k_cu_8e395619_528074cuda3std3__47nulloptE,@object
	.size		_ZN40_INTERNAL_0bfe0c2c_4_k_cu_8e395619_528074cuda3std3__47nulloptE,(_ZN40_INTERNAL_0bfe0c2c_4_k_cu_8e395619_528074cuda3std6ranges3__45__cpo8distanceE - _ZN40_INTERNAL_0bfe0c2c_4_k_cu_8e395619_528074cuda3std3__47nulloptE)
_ZN40_INTERNAL_0bfe0c2c_4_k_cu_8e395619_528074cuda3std3__47nulloptE:
	.zero		1
	.type		_ZN40_INTERNAL_0bfe0c2c_4_k_cu_8e395619_528074cuda3std6ranges3__45__cpo8distanceE,@object
	.size		_ZN40_INTERNAL_0bfe0c2c_4_k_cu_8e395619_528074cuda3std6ranges3__45__cpo8distanceE,(_ZN40_INTERNAL_0bfe0c2c_4_k_cu_8e395619_528076thrust24THRUST_300001_SM_1000_NS12placeholders3_10E - _ZN40_INTERNAL_0bfe0c2c_4_k_cu_8e395619_528074cuda3std6ranges3__45__cpo8distanceE)
_ZN40_INTERNAL_0bfe0c2c_4_k_cu_8e395619_528074cuda3std6ranges3__45__cpo8distanceE:
	.zero		1
	.type		_ZN40_INTERNAL_0bfe0c2c_4_k_cu_8e395619_528076thrust24THRUST_300001_SM_1000_NS12placeholders3_10E,@object
	.size		_ZN40_INTERNAL_0bfe0c2c_4_k_cu_8e395619_528076thrust24THRUST_300001_SM_1000_NS12placeholders3_10E,(_ZN40_INTERNAL_0bfe0c2c_4_k_cu_8e395619_528074cuda3std3__419piecewise_constructE - _ZN40_INTERNAL_0bfe0c2c_4_k_cu_8e395619_528076thrust24THRUST_300001_SM_1000_NS12placeholders3_10E)
_ZN40_INTERNAL_0bfe0c2c_4_k_cu_8e395619_528076thrust24THRUST_300001_SM_1000_NS12placeholders3_10E:
	.zero		1
	.type		_ZN40_INTERNAL_0bfe0c2c_4_k_cu_8e395619_528074cuda3std3__419piecewise_constructE,@object
	.size		_ZN40_INTERNAL_0bfe0c2c_4_k_cu_8e395619_528074cuda3std3__419piecewise_constructE,(_ZN40_INTERNAL_0bfe0c2c_4_k_cu_8e395619_528074cuda3std6ranges3__45__cpo5cdataE - _ZN40_INTERNAL_0bfe0c2c_4_k_cu_8e395619_528074cuda3std3__419piecewise_constructE)
_ZN40_INTERNAL_0bfe0c2c_4_k_cu_8e395619_528074cuda3std3__419piecewise_constructE:
	.zero		1
	.type		_ZN40_INTERNAL_0bfe0c2c_4_k_cu_8e395619_528074cuda3std6ranges3__45__cpo5cdataE,@object
	.size		_ZN40_INTERNAL_0bfe0c2c_4_k_cu_8e395619_528074cuda3std6ranges3__45__cpo5cdataE,(_ZN40_INTERNAL_0bfe0c2c_4_k_cu_8e395619_528076thrust24THRUST_300001_SM_1000_NS12placeholders2_2E - _ZN40_INTERNAL_0bfe0c2c_4_k_cu_8e395619_528074cuda3std6ranges3__45__cpo5cdataE)
_ZN40_INTERNAL_0bfe0c2c_4_k_cu_8e395619_528074cuda3std6ranges3__45__cpo5cdataE:
	.zero		1
	.type		_ZN40_INTERNAL_0bfe0c2c_4_k_cu_8e395619_528076thrust24THRUST_300001_SM_1000_NS12placeholders2_2E,@object
	.size		_ZN40_INTERNAL_0bfe0c2c_4_k_cu_8e395619_528076thrust24THRUST_300001_SM_1000_NS12placeholders2_2E,(_ZN40_INTERNAL_0bfe0c2c_4_k_cu_8e395619_528074cuda3std3__45__cpo3endE - _ZN40_INTERNAL_0bfe0c2c_4_k_cu_8e395619_528076thrust24THRUST_300001_SM_1000_NS12placeholders2_2E)
_ZN40_INTERNAL_0bfe0c2c_4_k_cu_8e395619_528076thrust24THRUST_300001_SM_1000_NS12placeholders2_2E:
	.zero		1
	.type		_ZN40_INTERNAL_0bfe0c2c_4_k_cu_8e395619_528074cuda3std3__45__cpo3endE,@object
	.size		_ZN40_INTERNAL_0bfe0c2c_4_k_cu_8e395619_528074cuda3std3__45__cpo3endE,(_ZN40_INTERNAL_0bfe0c2c_4_k_cu_8e395619_528074cuda3std6ranges3__45__cpo3endE - _ZN40_INTERNAL_0bfe0c2c_4_k_cu_8e395619_528074cuda3std3__45__cpo3endE)
_ZN40_INTERNAL_0bfe0c2c_4_k_cu_8e395619_528074cuda3std3__45__cpo3endE:
	.zero		1
	.type		_ZN40_INTERNAL_0bfe0c2c_4_k_cu_8e395619_528074cuda3std6ranges3__45__cpo3endE,@object
	.size		_ZN40_INTERNAL_0bfe0c2c_4_k_cu_8e395619_528074cuda3std6ranges3__45__cpo3endE,(_ZN40_INTERNAL_0bfe0c2c_4_k_cu_8e395619_528076thrust24THRUST_300001_SM_1000_NS12placeholders2_6E - _ZN40_INTERNAL_0bfe0c2c_4_k_cu_8e395619_528074cuda3std6ranges3__45__cpo3endE)
_ZN40_INTERNAL_0bfe0c2c_4_k_cu_8e395619_528074cuda3std6ranges3__45__cpo3endE:
	.zero		1
	.type		_ZN40_INTERNAL_0bfe0c2c_4_k_cu_8e395619_528076thrust24THRUST_300001_SM_1000_NS12placeholders2_6E,@object
	.size		_ZN40_INTERNAL_0bfe0c2c_4_k_cu_8e395619_528076thrust24THRUST_300001_SM_1000_NS12placeholders2_6E,(_ZN40_INTERNAL_0bfe0c2c_4_k_cu_8e395619_528074cuda3std3__45__cpo4rendE - _ZN40_INTERNAL_0bfe0c2c_4_k_cu_8e395619_528076thrust24THRUST_300001_SM_1000_NS12placeholders2_6E)
_ZN40_INTERNAL_0bfe0c2c_4_k_cu_8e395619_528076thrust24THRUST_300001_SM_1000_NS12placeholders2_6E:
	.zero		1
	.type		_ZN40_INTERNAL_0bfe0c2c_4_k_cu_8e395619_528074cuda3std3__45__cpo4rendE,@object
	.size		_ZN40_INTERNAL_0bfe0c2c_4_k_cu_8e395619_528074cuda3std3__45__cpo4rendE,(_ZN40_INTERNAL_0bfe0c2c_4_k_cu_8e395619_528074cuda3std6ranges3__45__cpo9iter_swapE - _ZN40_INTERNAL_0bfe0c2c_4_k_cu_8e395619_528074cuda3std3__45__cpo4rendE)
_ZN40_INTERNAL_0bfe0c2c_4_k_cu_8e395619_528074cuda3std3__45__cpo4rendE:
	.zero		1
	.type		_ZN40_INTERNAL_0bfe0c2c_4_k_cu_8e395619_528074cuda3std6ranges3__45__cpo9iter_swapE,@object
	.size		_ZN40_INTERNAL_0bfe0c2c_4_k_cu_8e395619_528074cuda3std6ranges3__45__cpo9iter_swapE,(_ZN40_INTERNAL_0bfe0c2c_4_k_cu_8e395619_528074cuda3std3__48unexpectE - _ZN40_INTERNAL_0bfe0c2c_4_k_cu_8e395619_528074cuda3std6ranges3__45__cpo9iter_swapE)
_ZN40_INTERNAL_0bfe0c2c_4_k_cu_8e395619_528074cuda3std6ranges3__45__cpo9iter_swapE:
	.zero		1
	.type		_ZN40_INTERNAL_0bfe0c2c_4_k_cu_8e395619_528074cuda3std3__48unexpectE,@object
	.size		_ZN40_INTERNAL_0bfe0c2c_4_k_cu_8e395619_528074cuda3std3__48unexpectE,(_ZN40_INTERNAL_0bfe0c2c_4_k_cu_8e395619_528076thrust24THRUST_300001_SM_1000_NS8cuda_cub3parE - _ZN40_INTERNAL_0bfe0c2c_4_k_cu_8e395619_528074cuda3std3__48unexpectE)
_ZN40_INTERNAL_0bfe0c2c_4_k_cu_8e395619_528074cuda3std3__48unexpectE:
	.zero		1
	.type		_ZN40_INTERNAL_0bfe0c2c_4_k_cu_8e395619_528076thrust24THRUST_300001_SM_1000_NS8cuda_cub3parE,@object
	.size		_ZN40_INTERNAL_0bfe0c2c_4_k_cu_8e395619_528076thrust24THRUST_300001_SM_1000_NS8cuda_cub3parE,(_ZN40_INTERNAL_0bfe0c2c_4_k_cu_8e395619_528076thrust24THRUST_300001_SM_1000_NS12placeholders2_4E - _ZN40_INTERNAL_0bfe0c2c_4_k_cu_8e395619_528076thrust24THRUST_300001_SM_1000_NS8cuda_cub3parE)
_ZN40_INTERNAL_0bfe0c2c_4_k_cu_8e395619_528076thrust24THRUST_300001_SM_1000_NS8cuda_cub3parE:
	.zero		1
	.type		_ZN40_INTERNAL_0bfe0c2c_4_k_cu_8e395619_528076thrust24THRUST_300001_SM_1000_NS12placeholders2_4E,@object
	.size		_ZN40_INTERNAL_0bfe0c2c_4_k_cu_8e395619_528076thrust24THRUST_300001_SM_1000_NS12placeholders2_4E,(_ZN40_INTERNAL_0bfe0c2c_4_k_cu_8e395619_528074cuda3std3__45__cpo4cendE - _ZN40_INTERNAL_0bfe0c2c_4_k_cu_8e395619_528076thrust24THRUST_300001_SM_1000_NS12placeholders2_4E)
_ZN40_INTERNAL_0bfe0c2c_4_k_cu_8e395619_528076thrust24THRUST_300001_SM_1000_NS12placeholders2_4E:
	.zero		1
	.type		_ZN40_INTERNAL_0bfe0c2c_4_k_cu_8e395619_528074cuda3std3__45__cpo4cendE,@object
	.size		_ZN40_INTERNAL_0bfe0c2c_4_k_cu_8e395619_528074cuda3std3__45__cpo4cendE,(_ZN40_INTERNAL_0bfe0c2c_4_k_cu_8e395619_528074cuda3std6ranges3__45__cpo4cendE - _ZN40_INTERNAL_0bfe0c2c_4_k_cu_8e395619_528074cuda3std3__45__cpo4cendE)
_ZN40_INTERNAL_0bfe0c2c_4_k_cu_8e395619_528074cuda3std3__45__cpo4cendE:
	.zero		1
	.type		_ZN40_INTERNAL_0bfe0c2c_4_k_cu_8e395619_528074cuda3std6ranges3__45__cpo4cendE,@object
	.size		_ZN40_INTERNAL_0bfe0c2c_4_k_cu_8e395619_528074cuda3std6ranges3__45__cpo4cendE,(_ZN40_INTERNAL_0bfe0c2c_4_k_cu_8e395619_528074cuda3std3__420unreachable_sentinelE - _ZN40_INTERNAL_0bfe0c2c_4_k_cu_8e395619_528074cuda3std6ranges3__45__cpo4cendE)
_ZN40_INTERNAL_0bfe0c2c_4_k_cu_8e395619_528074cuda3std6ranges3__45__cpo4cendE:
	.zero		1
	.type		_ZN40_INTERNAL_0bfe0c2c_4_k_cu_8e395619_528074cuda3std3__420unreachable_sentinelE,@object
	.size		_ZN40_INTERNAL_0bfe0c2c_4_k_cu_8e395619_528074cuda3std3__420unreachable_sentinelE,(_ZN40_INTERNAL_0bfe0c2c_4_k_cu_8e395619_528074cuda3std6ranges3__45__cpo5ssizeE - _ZN40_INTERNAL_0bfe0c2c_4_k_cu_8e395619_528074cuda3std3__420unreachable_sentinelE)
_ZN40_INTERNAL_0bfe0c2c_4_k_cu_8e395619_528074cuda3std3__420unreachable_sentinelE:
	.zero		1
	.type		_ZN40_INTERNAL_0bfe0c2c_4_k_cu_8e395619_528074cuda3std6ranges3__45__cpo5ssizeE,@object
	.size		_ZN40_INTERNAL_0bfe0c2c_4_k_cu_8e395619_528074cuda3std6ranges3__45__cpo5ssizeE,(_ZN40_INTERNAL_0bfe0c2c_4_k_cu_8e395619_528076thrust24THRUST_300001_SM_1000_NS12placeholders2_8E - _ZN40_INTERNAL_0bfe0c2c_4_k_cu_8e395619_528074cuda3std6ranges3__45__cpo5ssizeE)
_ZN40_INTERNAL_0bfe0c2c_4_k_cu_8e395619_528074cuda3std6ranges3__45__cpo5ssizeE:
	.zero		1
	.type		_ZN40_INTERNAL_0bfe0c2c_4_k_cu_8e395619_528076thrust24THRUST_300001_SM_1000_NS12placeholders2_8E,@object
	.size		_ZN40_INTERNAL_0bfe0c2c_4_k_cu_8e395619_528076thrust24THRUST_300001_SM_1000_NS12placeholders2_8E,(_ZN40_INTERNAL_0bfe0c2c_4_k_cu_8e395619_528074cuda3std3__45__cpo5crendE - _ZN40_INTERNAL_0bfe0c2c_4_k_cu_8e395619_528076thrust24THRUST_300001_SM_1000_NS12placeholders2_8E)
_ZN40_INTERNAL_0bfe0c2c_4_k_cu_8e395619_528076thrust24THRUST_300001_SM_1000_NS12placeholders2_8E:
	.zero		1
	.type		_ZN40_INTERNAL_0bfe0c2c_4_k_cu_8e395619_528074cuda3std3__45__cpo5crendE,@object
	.size		_ZN40_INTERNAL_0bfe0c2c_4_k_cu_8e395619_528074cuda3std3__45__cpo5crendE,(_ZN40_INTERNAL_0bfe0c2c_4_k_cu_8e395619_528074cuda3std6ranges3__45__cpo4prevE - _ZN40_INTERNAL_0bfe0c2c_4_k_cu_8e395619_528074cuda3std3__45__cpo5crendE)
_ZN40_INTERNAL_0bfe0c2c_4_k_cu_8e395619_528074cuda3std3__45__cpo5crendE:
	.zero		1
	.type		_ZN40_INTERNAL_0bfe0c2c_4_k_cu_8e395619_528074cuda3std6ranges3__45__cpo4prevE,@object
	.size		_ZN40_INTERNAL_0bfe0c2c_4_k_cu_8e395619_528074cuda3std6ranges3__45__cpo4prevE,(_ZN40_INTERNAL_0bfe0c2c_4_k_cu_8e395619_528074cuda3std6ranges3__45__cpo9iter_moveE - _ZN40_INTERNAL_0bfe0c2c_4_k_cu_8e395619_528074cuda3std6ranges3__45__cpo4prevE)
_ZN40_INTERNAL_0bfe0c2c_4_k_cu_8e395619_528074cuda3std6ranges3__45__cpo4prevE:
	.zero		1
	.type		_ZN40_INTERNAL_0bfe0c2c_4_k_cu_8e395619_528074cuda3std6ranges3__45__cpo9iter_moveE,@object
	.size		_ZN40_INTERNAL_0bfe0c2c_4_k_cu_8e395619_528074cuda3std6ranges3__45__cpo9iter_moveE,(_ZN40_INTERNAL_0bfe0c2c_4_k_cu_8e395619_528076thrust24THRUST_300001_SM_1000_NS6system6detail10sequential3seqE - _ZN40_INTERNAL_0bfe0c2c_4_k_cu_8e395619_528074cuda3std6ranges3__45__cpo9iter_moveE)
_ZN40_INTERNAL_0bfe0c2c_4_k_cu_8e395619_528074cuda3std6ranges3__45__cpo9iter_moveE:
	.zero		1
	.type		_ZN40_INTERNAL_0bfe0c2c_4_k_cu_8e395619_528076thrust24THRUST_300001_SM_1000_NS6system6detail10sequential3seqE,@object
	.size		_ZN40_INTERNAL_0bfe0c2c_4_k_cu_8e395619_528076thrust24THRUST_300001_SM_1000_NS6system6detail10sequential3seqE,(.L_31 - _ZN40_INTERNAL_0bfe0c2c_4_k_cu_8e395619_528076thrust24THRUST_300001_SM_1000_NS6system6detail10sequential3seqE)
_ZN40_INTERNAL_0bfe0c2c_4_k_cu_8e395619_528076thrust24THRUST_300001_SM_1000_NS6system6detail10sequential3seqE:
	.zero		1
.L_31:


//--------------------- .nv.constant0._ZN3cub18CUB_300001_SM_10006detail11EmptyKernelIvEEvv --------------------------
	.section	.nv.constant0._ZN3cub18CUB_300001_SM_10006detail11EmptyKernelIvEEvv,"a",@progbits
	.sectionflags	@""
	.align	4
.nv.constant0._ZN3cub18CUB_300001_SM_10006detail11EmptyKernelIvEEvv:
	.zero		896


//--------------------- SYMBOLS --------------------------

	.type		.nv.reservedSmem.offset0,@object
	.size		.nv.reservedSmem.offset0,0x4
